	.headerflags	@"EF_CUDA_TEXMODE_UNIFIED EF_CUDA_64BIT_ADDRESS EF_CUDA_ACCELERATORS EF_CUDA_SM90 EF_CUDA_VIRTUAL_SM(EF_CUDA_SM90)"
	.elftype	@"ET_EXEC"


//--------------------- .nv.info                  --------------------------
	.section	.nv.info,"",@"SHT_CUDA_INFO"
	.align	4


	//----- nvinfo : EIATTR_REGCOUNT
	.align		4
        /*0000*/ 	.byte	0x04, 0x2f
        /*0002*/ 	.short	(.L_1 - .L_0)
	.align		4
.L_0:
        /*0004*/ 	.word	index@(triton_poi_fused_convolution_div_max_pool2d_with_indices_relu_sub_20)
        /*0008*/ 	.word	0x00000012


	//----- nvinfo : EIATTR_MIN_STACK_SIZE
	.align		4
.L_1:
        /*000c*/ 	.byte	0x04, 0x12
        /*000e*/ 	.short	(.L_3 - .L_2)
	.align		4
.L_2:
        /*0010*/ 	.word	index@(triton_poi_fused_convolution_div_max_pool2d_with_indices_relu_sub_20)
        /*0014*/ 	.word	0x00000000


	//----- nvinfo : EIATTR_FRAME_SIZE
	.align		4
.L_3:
        /*0018*/ 	.byte	0x04, 0x11
        /*001a*/ 	.short	(.L_5 - .L_4)
	.align		4
.L_4:
        /*001c*/ 	.word	index@(triton_poi_fused_convolution_div_max_pool2d_with_indices_relu_sub_20)
        /*0020*/ 	.word	0x00000000


	//----- nvinfo : EIATTR_MIN_STACK_SIZE
	.align		4
.L_5:
        /*0024*/ 	.byte	0x04, 0x12
        /*0026*/ 	.short	(.L_7 - .L_6)
	.align		4
.L_6:
        /*0028*/ 	.word	index@(triton_poi_fused_convolution_div_max_pool2d_with_indices_relu_sub_20)
        /*002c*/ 	.word	0x00000000
.L_7:


//--------------------- .nv.info.triton_poi_fused_convolution_div_max_pool2d_with_indices_relu_sub_20 --------------------------
	.section	.nv.info.triton_poi_fused_convolution_div_max_pool2d_with_indices_relu_sub_20,"",@"SHT_CUDA_INFO"
	.sectionflags	@""
	.align	4


	//----- nvinfo : EIATTR_CUDA_API_VERSION
	.align		4
        /*0000*/ 	.byte	0x04, 0x37
        /*0002*/ 	.short	(.L_9 - .L_8)
.L_8:
        /*0004*/ 	.word	0x0000007c


	//----- nvinfo : EIATTR_KPARAM_INFO
	.align		4
.L_9:
        /*0008*/ 	.byte	0x04, 0x17
        /*000a*/ 	.short	(.L_11 - .L_10)
.L_10:
        /*000c*/ 	.word	0x00000000
        /*0010*/ 	.short	0x0002
        /*0012*/ 	.short	0x0010
        /*0014*/ 	.byte	0x00, 0xf0, 0x11, 0x00


	//----- nvinfo : EIATTR_KPARAM_INFO
	.align		4
.L_11:
        /*0018*/ 	.byte	0x04, 0x17
        /*001a*/ 	.short	(.L_13 - .L_12)
.L_12:
        /*001c*/ 	.word	0x00000000
        /*0020*/ 	.short	0x0001
        /*0022*/ 	.short	0x0008
        /*0024*/ 	.byte	0x00, 0xf4, 0x21, 0x00


	//----- nvinfo : EIATTR_KPARAM_INFO
	.align		4
.L_13:
        /*0028*/ 	.byte	0x04, 0x17
        /*002a*/ 	.short	(.L_15 - .L_14)
.L_14:
        /*002c*/ 	.word	0x00000000
        /*0030*/ 	.short	0x0000
        /*0032*/ 	.short	0x0000
        /*0034*/ 	.byte	0x00, 0xf4, 0x21, 0x00


	//----- nvinfo : EIATTR_SPARSE_MMA_MASK
	.align		4
.L_15:
        /*0038*/ 	.byte	0x03, 0x50
        /*003a*/ 	.short	0x0000


	//----- nvinfo : EIATTR_MAXREG_COUNT
	.align		4
        /*003c*/ 	.byte	0x03, 0x1b
        /*003e*/ 	.short	0x00ff


	//----- nvinfo : EIATTR_EXIT_INSTR_OFFSETS
	.align		4
        /*0040*/ 	.byte	0x04, 0x1c
        /*0042*/ 	.short	(.L_17 - .L_16)


	//   ....[0]....
.L_16:
        /*0044*/ 	.word	0x000002d0


	//----- nvinfo : EIATTR_REQNTID
	.align		4
.L_17:
        /*0048*/ 	.byte	0x04, 0x10
        /*004a*/ 	.short	(.L_19 - .L_18)
.L_18:
        /*004c*/ 	.word	0x00000080
        /*0050*/ 	.word	0x00000001
        /*0054*/ 	.word	0x00000001


	//----- nvinfo : EIATTR_CBANK_PARAM_SIZE
	.align		4
.L_19:
        /*0058*/ 	.byte	0x03, 0x19
        /*005a*/ 	.short	0x0014


	//----- nvinfo : EIATTR_PARAM_CBANK
	.align		4
        /*005c*/ 	.byte	0x04, 0x0a
        /*005e*/ 	.short	(.L_21 - .L_20)
	.align		4
.L_20:
        /*0060*/ 	.word	index@(.nv.constant0.triton_poi_fused_convolution_div_max_pool2d_with_indices_relu_sub_20)
        /*0064*/ 	.short	0x0210
        /*0066*/ 	.short	0x0014


	//----- nvinfo : EIATTR_SW_WAR
	.align		4
.L_21:
        /*0068*/ 	.byte	0x04, 0x36
        /*006a*/ 	.short	(.L_23 - .L_22)
.L_22:
        /*006c*/ 	.word	0x00000008
.L_23:


//--------------------- .nv.callgraph             --------------------------
	.section	.nv.callgraph,"",@"SHT_CUDA_CALLGRAPH"
	.align	4
	.sectionentsize	8
	.align		4
        /*0000*/ 	.word	0x00000000
	.align		4
        /*0004*/ 	.word	0xffffffff
	.align		4
        /*0008*/ 	.word	0x00000000
	.align		4
        /*000c*/ 	.word	0xfffffffe
	.align		4
        /*0010*/ 	.word	0x00000000
	.align		4
        /*0014*/ 	.word	0xfffffffd
	.align		4
        /*0018*/ 	.word	0x00000000
	.align		4
        /*001c*/ 	.word	0xfffffffc


//--------------------- .text.triton_poi_fused_convolution_div_max_pool2d_with_indices_relu_sub_20 --------------------------
	.section	.text.triton_poi_fused_convolution_div_max_pool2d_with_indices_relu_sub_20,"ax",@progbits
	.align	128
        .global         triton_poi_fused_convolution_div_max_pool2d_with_indices_relu_sub_20
        .type           triton_poi_fused_convolution_div_max_pool2d_with_indices_relu_sub_20,@function
        .size           triton_poi_fused_convolution_div_max_pool2d_with_indices_relu_sub_20,(.L_x_1 - triton_poi_fused_convolution_div_max_pool2d_with_indices_relu_sub_20)
        .other          triton_poi_fused_convolution_div_max_pool2d_with_indices_relu_sub_20,@"STO_CUDA_ENTRY STV_DEFAULT"
triton_poi_fused_convolution_div_max_pool2d_with_indices_relu_sub_20:
.text.triton_poi_fused_convolution_div_max_pool2d_with_indices_relu_sub_20:
[----:B------:R-:W-:Y:S01]  /*0000*/  LDC R1, c[0x0][0x28] ;  /* 0x00000a00ff017b82 */ /* 0x000fe20000000800 */
[----:B------:R-:W1:Y:S07]  /*0010*/  S2R R0, SR_TID.X ;  /* 0x0000000000007919 */ /* 0x000e6e0000002100 */
[----:B------:R-:W2:Y:S01]  /*0020*/  LDC.64 R4, c[0x0][0x218] ;  /* 0x00008600ff047b82 */ /* 0x000ea20000000a00 */
[----:B------:R-:W-:Y:S01]  /*0030*/  ULDC.64 UR4, c[0x0][0x208] ;  /* 0x0000820000047ab9 */ /* 0x000fe20000000a00 */
[----:B------:R-:W3:Y:S06]  /*0040*/  S2R R7, SR_CTAID.X ;  /* 0x0000000000077919 */ /* 0x000eec0000002500 */
[----:B------:R-:W4:Y:S01]  /*0050*/  LDC.64 R2, c[0x0][0x210] ;  /* 0x00008400ff027b82 */ /* 0x000f220000000a00 */
[----:B-1----:R-:W-:Y:S01]  /*0060*/  IMAD.SHL.U32 R0, R0, 0x4, RZ ;  /* 0x0000000400007824 */ /* 0x002fe200078e00ff */
[----:B---3--:R-:W-:-:S04]  /*0070*/  SHF.R.S32.HI R6, RZ, 0x15, R7 ;  /* 0x00000015ff067819 */ /* 0x008fc80000011407 */
[----:B------:R-:W-:-:S05]  /*0080*/  LOP3.LUT R0, R0, 0x1fc, RZ, 0xc0, !PT ;  /* 0x000001fc00007812 */ /* 0x000fca00078ec0ff */
[----:B------:R-:W-:Y:S01]  /*0090*/  IMAD R7, R7, 0x400, R0 ;  /* 0x0000040007077824 */ /* 0x000fe200078e0200 */
[----:B------:R-:W-:-:S03]  /*00a0*/  SGXT R0, R6, 0x1 ;  /* 0x000000010600781a */ /* 0x000fc60000000200 */
[----:B----4-:R-:W-:Y:S01]  /*00b0*/  IMAD.WIDE R2, R7, 0x4, R2 ;  /* 0x0000000407027825 */ /* 0x010fe200078e0202 */
[----:B------:R-:W-:-:S04]  /*00c0*/  LEA.HI R0, R0, R7, RZ, 0x9 ;  /* 0x0000000700007211 */ /* 0x000fc800078f48ff */
[----:B------:R-:W-:Y:S01]  /*00d0*/  LOP3.LUT R0, R0, 0xfffffe00, RZ, 0xc0, !PT ;  /* 0xfffffe0000007812 */ /* 0x000fe200078ec0ff */
[----:B------:R-:W3:Y:S04]  /*00e0*/  LDG.E.128 R12, desc[UR4][R2.64+0x800] ;  /* 0x00080004020c7981 */ /* 0x000ee8000c1e1d00 */
[----:B------:R-:W-:-:S04]  /*00f0*/  IMAD.IADD R9, R7, 0x1, -R0 ;  /* 0x0000000107097824 */ /* 0x000fc800078e0a00 */
[----:B--2---:R-:W-:Y:S02]  /*0100*/  IMAD.WIDE R4, R9, 0x4, R4 ;  /* 0x0000000409047825 */ /* 0x004fe400078e0204 */
[----:B------:R-:W2:Y:S04]  /*0110*/  LDG.E.128 R8, desc[UR4][R2.64] ;  /* 0x0000000402087981 */ /* 0x000ea8000c1e1d00 */
[----:B------:R-:W3:Y:S02]  /*0120*/  LDG.E.EL.128 R4, desc[UR4][R4.64] ;  /* 0x0000000404047981 */ /* 0x000ee4000c2e1d00 */
[CC--:B---3--:R-:W-:Y:S01]  /*0130*/  FSETP.GEU.AND P6, PT, R12.reuse, -R4.reuse, PT ;  /* 0x800000040c00720b */ /* 0x0c8fe20003fce000 */
[--C-:B------:R-:W-:Y:S01]  /*0140*/  FADD R12, R12, R4.reuse ;  /* 0x000000040c0c7221 */ /* 0x100fe20000000000 */
[C---:B--2---:R-:W-:Y:S01]  /*0150*/  FSETP.GEU.AND P2, PT, R8.reuse, -R4, PT ;  /* 0x800000040800720b */ /* 0x044fe20003f4e000 */
[----:B------:R-:W-:Y:S01]  /*0160*/  FADD R8, R8, R4 ;  /* 0x0000000408087221 */ /* 0x000fe20000000000 */
[----:B------:R-:W-:-:S02]  /*0170*/  FSETP.GEU.AND P5, PT, R13, -R5, PT ;  /* 0x800000050d00720b */ /* 0x000fc40003fae000 */
[----:B------:R-:W-:Y:S01]  /*0180*/  SEL R4, R12, RZ, P6 ;  /* 0x000000ff0c047207 */ /* 0x000fe20003000000 */
[----:B------:R-:W-:Y:S01]  /*0190*/  FADD R13, R13, R5 ;  /* 0x000000050d0d7221 */ /* 0x000fe20000000000 */
[CC--:B------:R-:W-:Y:S01]  /*01a0*/  FSETP.GEU.AND P4, PT, R14.reuse, -R6.reuse, PT ;  /* 0x800000060e00720b */ /* 0x0c0fe20003f8e000 */
[--C-:B------:R-:W-:Y:S01]  /*01b0*/  FADD R14, R14, R6.reuse ;  /* 0x000000060e0e7221 */ /* 0x100fe20000000000 */
[C---:B------:R-:W-:Y:S01]  /*01c0*/  FSETP.GEU.AND P3, PT, R15.reuse, -R7, PT ;  /* 0x800000070f00720b */ /* 0x040fe20003f6e000 */
[----:B------:R-:W-:Y:S01]  /*01d0*/  FADD R15, R15, R7 ;  /* 0x000000070f0f7221 */ /* 0x000fe20000000000 */
[C---:B------:R-:W-:Y:S01]  /*01e0*/  FSETP.GEU.AND P1, PT, R9.reuse, -R5, PT ;  /* 0x800000050900720b */ /* 0x040fe20003f2e000 */
[----:B------:R-:W-:Y:S01]  /*01f0*/  FADD R9, R9, R5 ;  /* 0x0000000509097221 */ /* 0x000fe20000000000 */
[C---:B------:R-:W-:Y:S01]  /*0200*/  FSETP.GEU.AND P0, PT, R10.reuse, -R6, PT ;  /* 0x800000060a00720b */ /* 0x040fe20003f0e000 */
[----:B------:R-:W-:Y:S01]  /*0210*/  FADD R10, R10, R6 ;  /* 0x000000060a0a7221 */ /* 0x000fe20000000000 */
[C---:B------:R-:W-:Y:S01]  /*0220*/  FSETP.GEU.AND P6, PT, R11.reuse, -R7, PT ;  /* 0x800000070b00720b */ /* 0x040fe20003fce000 */
[----:B------:R-:W-:Y:S01]  /*0230*/  FADD R11, R11, R7 ;  /* 0x000000070b0b7221 */ /* 0x000fe20000000000 */
[----:B------:R-:W-:-:S02]  /*0240*/  SEL R5, R13, RZ, P5 ;  /* 0x000000ff0d057207 */ /* 0x000fc40002800000 */
[----:B------:R-:W-:Y:S02]  /*0250*/  SEL R6, R14, RZ, P4 ;  /* 0x000000ff0e067207 */ /* 0x000fe40002000000 */
[----:B------:R-:W-:Y:S02]  /*0260*/  SEL R7, R15, RZ, P3 ;  /* 0x000000ff0f077207 */ /* 0x000fe40001800000 */
[----:B------:R-:W-:Y:S02]  /*0270*/  SEL R8, R8, RZ, P2 ;  /* 0x000000ff08087207 */ /* 0x000fe40001000000 */
[----:B------:R-:W-:Y:S02]  /*0280*/  SEL R9, R9, RZ, P1 ;  /* 0x000000ff09097207 */ /* 0x000fe40000800000 */
[----:B------:R-:W-:Y:S02]  /*0290*/  SEL R10, R10, RZ, P0 ;  /* 0x000000ff0a0a7207 */ /* 0x000fe40000000000 */
[----:B------:R-:W-:Y:S01]  /*02a0*/  SEL R11, R11, RZ, P6 ;  /* 0x000000ff0b0b7207 */ /* 0x000fe20003000000 */
[----:B------:R-:W-:Y:S04]  /*02b0*/  STG.E.128 desc[UR4][R2.64+0x800], R4 ;  /* 0x0008000402007986 */ /* 0x000fe8000c101d04 */
[----:B------:R-:W-:Y:S01]  /*02c0*/  STG.E.128 desc[UR4][R2.64], R8 ;  /* 0x0000000802007986 */ /* 0x000fe2000c101d04 */
[----:B------:R-:W-:Y:S05]  /*02d0*/  EXIT ;  /* 0x000000000000794d */ /* 0x000fea0003800000 */
.L_x_0:
[----:B------:R-:W-:-:S00]  /*02e0*/  BRA `(.L_x_0) ;  /* 0xfffffffc00fc7947 */ /* 0x000fc0000383ffff */
[----:B------:R-:W-:-:S00]  /*02f0*/  NOP ;  /* 0x0000000000007918 */ /* 0x000fc00000000000 */
        /* <DEDUP_REMOVED lines=8> */
.L_x_1:


//--------------------- .nv.constant0.triton_poi_fused_convolution_div_max_pool2d_with_indices_relu_sub_20 --------------------------
	.section	.nv.constant0.triton_poi_fused_convolution_div_max_pool2d_with_indices_relu_sub_20,"a",@progbits
	.sectionflags	@""
	.align	4
.nv.constant0.triton_poi_fused_convolution_div_max_pool2d_with_indices_relu_sub_20:
	.zero		548
